	.headerflags	@"EF_CUDA_TEXMODE_UNIFIED EF_CUDA_64BIT_ADDRESS EF_CUDA_ACCELERATORS EF_CUDA_SM90 EF_CUDA_VIRTUAL_SM(EF_CUDA_SM90)"
	.elftype	@"ET_EXEC"


//--------------------- .nv.info                  --------------------------
	.section	.nv.info,"",@"SHT_CUDA_INFO"
	.align	4


	//----- nvinfo : EIATTR_REGCOUNT
	.align		4
        /*0000*/ 	.byte	0x04, 0x2f
        /*0002*/ 	.short	(.L_1 - .L_0)
	.align		4
.L_0:
        /*0004*/ 	.word	index@(triton_poi_fused_cat_57)
        /*0008*/ 	.word	0x0000001e


	//----- nvinfo : EIATTR_MIN_STACK_SIZE
	.align		4
.L_1:
        /*000c*/ 	.byte	0x04, 0x12
        /*000e*/ 	.short	(.L_3 - .L_2)
	.align		4
.L_2:
        /*0010*/ 	.word	index@(triton_poi_fused_cat_57)
        /*0014*/ 	.word	0x00000000


	//----- nvinfo : EIATTR_FRAME_SIZE
	.align		4
.L_3:
        /*0018*/ 	.byte	0x04, 0x11
        /*001a*/ 	.short	(.L_5 - .L_4)
	.align		4
.L_4:
        /*001c*/ 	.word	index@(triton_poi_fused_cat_57)
        /*0020*/ 	.word	0x00000000


	//----- nvinfo : EIATTR_MIN_STACK_SIZE
	.align		4
.L_5:
        /*0024*/ 	.byte	0x04, 0x12
        /*0026*/ 	.short	(.L_7 - .L_6)
	.align		4
.L_6:
        /*0028*/ 	.word	index@(triton_poi_fused_cat_57)
        /*002c*/ 	.word	0x00000000
.L_7:


//--------------------- .nv.info.triton_poi_fused_cat_57 --------------------------
	.section	.nv.info.triton_poi_fused_cat_57,"",@"SHT_CUDA_INFO"
	.sectionflags	@""
	.align	4


	//----- nvinfo : EIATTR_CUDA_API_VERSION
	.align		4
        /*0000*/ 	.byte	0x04, 0x37
        /*0002*/ 	.short	(.L_9 - .L_8)
.L_8:
        /*0004*/ 	.word	0x0000007c


	//----- nvinfo : EIATTR_KPARAM_INFO
	.align		4
.L_9:
        /*0008*/ 	.byte	0x04, 0x17
        /*000a*/ 	.short	(.L_11 - .L_10)
.L_10:
        /*000c*/ 	.word	0x00000000
        /*0010*/ 	.short	0x0009
        /*0012*/ 	.short	0x0048
        /*0014*/ 	.byte	0x00, 0xf0, 0x11, 0x00


	//----- nvinfo : EIATTR_KPARAM_INFO
	.align		4
.L_11:
        /*0018*/ 	.byte	0x04, 0x17
        /*001a*/ 	.short	(.L_13 - .L_12)
.L_12:
        /*001c*/ 	.word	0x00000000
        /*0020*/ 	.short	0x0008
        /*0022*/ 	.short	0x0040
        /*0024*/ 	.byte	0x00, 0xf4, 0x21, 0x00


	//----- nvinfo : EIATTR_KPARAM_INFO
	.align		4
.L_13:
        /*0028*/ 	.byte	0x04, 0x17
        /*002a*/ 	.short	(.L_15 - .L_14)
.L_14:
        /*002c*/ 	.word	0x00000000
        /*0030*/ 	.short	0x0007
        /*0032*/ 	.short	0x0038
        /*0034*/ 	.byte	0x00, 0xf4, 0x21, 0x00


	//----- nvinfo : EIATTR_KPARAM_INFO
	.align		4
.L_15:
        /*0038*/ 	.byte	0x04, 0x17
        /*003a*/ 	.short	(.L_17 - .L_16)
.L_16:
        /*003c*/ 	.word	0x00000000
        /*0040*/ 	.short	0x0006
        /*0042*/ 	.short	0x0030
        /*0044*/ 	.byte	0x00, 0xf4, 0x21, 0x00


	//----- nvinfo : EIATTR_KPARAM_INFO
	.align		4
.L_17:
        /*0048*/ 	.byte	0x04, 0x17
        /*004a*/ 	.short	(.L_19 - .L_18)
.L_18:
        /*004c*/ 	.word	0x00000000
        /*0050*/ 	.short	0x0005
        /*0052*/ 	.short	0x0028
        /*0054*/ 	.byte	0x00, 0xf4, 0x21, 0x00


	//----- nvinfo : EIATTR_KPARAM_INFO
	.align		4
.L_19:
        /*0058*/ 	.byte	0x04, 0x17
        /*005a*/ 	.short	(.L_21 - .L_20)
.L_20:
        /*005c*/ 	.word	0x00000000
        /*0060*/ 	.short	0x0004
        /*0062*/ 	.short	0x0020
        /*0064*/ 	.byte	0x00, 0xf4, 0x21, 0x00


	//----- nvinfo : EIATTR_KPARAM_INFO
	.align		4
.L_21:
        /*0068*/ 	.byte	0x04, 0x17
        /*006a*/ 	.short	(.L_23 - .L_22)
.L_22:
        /*006c*/ 	.word	0x00000000
        /*0070*/ 	.short	0x0003
        /*0072*/ 	.short	0x0018
        /*0074*/ 	.byte	0x00, 0xf4, 0x21, 0x00


	//----- nvinfo : EIATTR_KPARAM_INFO
	.align		4
.L_23:
        /*0078*/ 	.byte	0x04, 0x17
        /*007a*/ 	.short	(.L_25 - .L_24)
.L_24:
        /*007c*/ 	.word	0x00000000
        /*0080*/ 	.short	0x0002
        /*0082*/ 	.short	0x0010
        /*0084*/ 	.byte	0x00, 0xf4, 0x21, 0x00


	//----- nvinfo : EIATTR_KPARAM_INFO
	.align		4
.L_25:
        /*0088*/ 	.byte	0x04, 0x17
        /*008a*/ 	.short	(.L_27 - .L_26)
.L_26:
        /*008c*/ 	.word	0x00000000
        /*0090*/ 	.short	0x0001
        /*0092*/ 	.short	0x0008
        /*0094*/ 	.byte	0x00, 0xf4, 0x21, 0x00


	//----- nvinfo : EIATTR_KPARAM_INFO
	.align		4
.L_27:
        /*0098*/ 	.byte	0x04, 0x17
        /*009a*/ 	.short	(.L_29 - .L_28)
.L_28:
        /*009c*/ 	.word	0x00000000
        /*00a0*/ 	.short	0x0000
        /*00a2*/ 	.short	0x0000
        /*00a4*/ 	.byte	0x00, 0xf4, 0x21, 0x00


	//----- nvinfo : EIATTR_SPARSE_MMA_MASK
	.align		4
.L_29:
        /*00a8*/ 	.byte	0x03, 0x50
        /*00aa*/ 	.short	0x0000


	//----- nvinfo : EIATTR_MAXREG_COUNT
	.align		4
        /*00ac*/ 	.byte	0x03, 0x1b
        /*00ae*/ 	.short	0x00ff


	//----- nvinfo : EIATTR_EXIT_INSTR_OFFSETS
	.align		4
        /*00b0*/ 	.byte	0x04, 0x1c
        /*00b2*/ 	.short	(.L_31 - .L_30)


	//   ....[0]....
.L_30:
        /*00b4*/ 	.word	0x00000950


	//----- nvinfo : EIATTR_REQNTID
	.align		4
.L_31:
        /*00b8*/ 	.byte	0x04, 0x10
        /*00ba*/ 	.short	(.L_33 - .L_32)
.L_32:
        /*00bc*/ 	.word	0x00000080
        /*00c0*/ 	.word	0x00000001
        /*00c4*/ 	.word	0x00000001


	//----- nvinfo : EIATTR_CBANK_PARAM_SIZE
	.align		4
.L_33:
        /*00c8*/ 	.byte	0x03, 0x19
        /*00ca*/ 	.short	0x004c


	//----- nvinfo : EIATTR_PARAM_CBANK
	.align		4
        /*00cc*/ 	.byte	0x04, 0x0a
        /*00ce*/ 	.short	(.L_35 - .L_34)
	.align		4
.L_34:
        /*00d0*/ 	.word	index@(.nv.constant0.triton_poi_fused_cat_57)
        /*00d4*/ 	.short	0x0210
        /*00d6*/ 	.short	0x004c


	//----- nvinfo : EIATTR_SW_WAR
	.align		4
.L_35:
        /*00d8*/ 	.byte	0x04, 0x36
        /*00da*/ 	.short	(.L_37 - .L_36)
.L_36:
        /*00dc*/ 	.word	0x00000008
.L_37:


//--------------------- .nv.callgraph             --------------------------
	.section	.nv.callgraph,"",@"SHT_CUDA_CALLGRAPH"
	.align	4
	.sectionentsize	8
	.align		4
        /*0000*/ 	.word	0x00000000
	.align		4
        /*0004*/ 	.word	0xffffffff
	.align		4
        /*0008*/ 	.word	0x00000000
	.align		4
        /*000c*/ 	.word	0xfffffffe
	.align		4
        /*0010*/ 	.word	0x00000000
	.align		4
        /*0014*/ 	.word	0xfffffffd
	.align		4
        /*0018*/ 	.word	0x00000000
	.align		4
        /*001c*/ 	.word	0xfffffffc


//--------------------- .text.triton_poi_fused_cat_57 --------------------------
	.section	.text.triton_poi_fused_cat_57,"ax",@progbits
	.align	128
        .global         triton_poi_fused_cat_57
        .type           triton_poi_fused_cat_57,@function
        .size           triton_poi_fused_cat_57,(.L_x_1 - triton_poi_fused_cat_57)
        .other          triton_poi_fused_cat_57,@"STO_CUDA_ENTRY STV_DEFAULT"
triton_poi_fused_cat_57:
.text.triton_poi_fused_cat_57:
[----:B------:R-:W-:Y:S01]  /*0000*/  LDC R1, c[0x0][0x28] ;  /* 0x00000a00ff017b82 */ /* 0x000fe20000000800 */
[----:B------:R-:W1:Y:S07]  /*0010*/  S2R R0, SR_TID.X ;  /* 0x0000000000007919 */ /* 0x000e6e0000002100 */
[----:B------:R-:W2:Y:S01]  /*0020*/  LDC.64 R4, c[0x0][0x218] ;  /* 0x00008600ff047b82 */ /* 0x000ea20000000a00 */
[----:B------:R-:W-:Y:S01]  /*0030*/  CS2R R14, SRZ ;  /* 0x00000000000e7805 */ /* 0x000fe2000001ff00 */
[----:B------:R-:W-:Y:S01]  /*0040*/  ULDC.64 UR4, c[0x0][0x208] ;  /* 0x0000820000047ab9 */ /* 0x000fe20000000a00 */
[----:B------:R-:W3:Y:S05]  /*0050*/  S2R R3, SR_CTAID.X ;  /* 0x0000000000037919 */ /* 0x000eea0000002500 */
[----:B------:R-:W4:Y:S08]  /*0060*/  LDC.64 R8, c[0x0][0x220] ;  /* 0x00008800ff087b82 */ /* 0x000f300000000a00 */
[----:B------:R-:W5:Y:S01]  /*0070*/  LDC.64 R16, c[0x0][0x230] ;  /* 0x00008c00ff107b82 */ /* 0x000f620000000a00 */
[----:B------:R-:W-:Y:S01]  /*0080*/  CS2R R10, SRZ ;  /* 0x00000000000a7805 */ /* 0x000fe2000001ff00 */
[----:B------:R-:W-:Y:S01]  /*0090*/  ULDC.64 UR6, c[0x0][0x228] ;  /* 0x00008a0000067ab9 */ /* 0x000fe20000000a00 */
[----:B-1----:R-:W-:-:S05]  /*00a0*/  IMAD.SHL.U32 R0, R0, 0x2, RZ ;  /* 0x0000000200007824 */ /* 0x002fca00078e00ff */
[----:B------:R-:W-:-:S05]  /*00b0*/  LOP3.LUT R0, R0, 0xfe, RZ, 0xc0, !PT ;  /* 0x000000fe00007812 */ /* 0x000fca00078ec0ff */
[----:B---3--:R-:W-:-:S05]  /*00c0*/  IMAD R2, R3, 0x100, R0 ;  /* 0x0000010003027824 */ /* 0x008fca00078e0200 */
[----:B------:R-:W-:-:S04]  /*00d0*/  SHF.R.S32.HI R19, RZ, 0x1f, R2 ;  /* 0x0000001fff137819 */ /* 0x000fc80000011402 */
[CC--:B------:R-:W-:Y:S02]  /*00e0*/  LEA.HI R0, R19.reuse, R2.reuse, RZ, 0x6 ;  /* 0x0000000213007211 */ /* 0x0c0fe400078f30ff */
[----:B------:R-:W-:Y:S02]  /*00f0*/  LEA.HI R7, R19, R2, RZ, 0x3 ;  /* 0x0000000213077211 */ /* 0x000fe400078f18ff */
[----:B------:R-:W-:Y:S02]  /*0100*/  SHF.R.S32.HI R13, RZ, 0x6, R0 ;  /* 0x00000006ff0d7819 */ /* 0x000fe40000011400 */
[----:B------:R-:W-:Y:S02]  /*0110*/  SHF.R.S32.HI R12, RZ, 0x3, R7 ;  /* 0x00000003ff0c7819 */ /* 0x000fe40000011407 */
[----:B------:R-:W-:-:S04]  /*0120*/  LEA.HI R3, R13, R13, RZ, 0x7 ;  /* 0x0000000d0d037211 */ /* 0x000fc800078f38ff */
[----:B------:R-:W-:Y:S02]  /*0130*/  LOP3.LUT R6, R3, 0xffffff80, RZ, 0xc0, !PT ;  /* 0xffffff8003067812 */ /* 0x000fe400078ec0ff */
[----:B------:R-:W-:-:S03]  /*0140*/  LEA.HI R3, R12, R12, RZ, 0x3 ;  /* 0x0000000c0c037211 */ /* 0x000fc600078f18ff */
[----:B------:R-:W-:Y:S01]  /*0150*/  IMAD.IADD R13, R13, 0x1, -R6 ;  /* 0x000000010d0d7824 */ /* 0x000fe200078e0a06 */
[----:B------:R-:W-:-:S04]  /*0160*/  LOP3.LUT R3, R3, 0xfffffff8, RZ, 0xc0, !PT ;  /* 0xfffffff803037812 */ /* 0x000fc800078ec0ff */
[----:B------:R-:W-:Y:S01]  /*0170*/  ISETP.GE.AND P0, PT, R13, 0x40, PT ;  /* 0x000000400d00780c */ /* 0x000fe20003f06270 */
[----:B------:R-:W-:Y:S01]  /*0180*/  IMAD.IADD R12, R12, 0x1, -R3 ;  /* 0x000000010c0c7824 */ /* 0x000fe200078e0a03 */
[----:B------:R-:W-:-:S03]  /*0190*/  LOP3.LUT R3, R7, 0xfffffff8, RZ, 0xc0, !PT ;  /* 0xfffffff807037812 */ /* 0x000fc600078ec0ff */
[----:B--2---:R-:W-:Y:S01]  /*01a0*/  IMAD.WIDE R20, R12, 0x8, R4 ;  /* 0x000000080c147825 */ /* 0x004fe200078e0204 */
[----:B------:R-:W-:-:S03]  /*01b0*/  CS2R R4, SRZ ;  /* 0x0000000000047805 */ /* 0x000fc6000001ff00 */
[----:B------:R-:W-:-:S04]  /*01c0*/  IMAD.IADD R3, R2, 0x1, -R3 ;  /* 0x0000000102037824 */ /* 0x000fc800078e0a03 */
[----:B------:R-:W2:Y:S01]  /*01d0*/  @!P0 LDG.E.EL.64 R14, desc[UR4][R20.64] ;  /* 0x00000004140e8981 */ /* 0x000ea2000c2e1b00 */
[----:B------:R-:W-:Y:S01]  /*01e0*/  CS2R R6, SRZ ;  /* 0x0000000000067805 */ /* 0x000fe2000001ff00 */
[----:B----4-:R-:W-:Y:S01]  /*01f0*/  IMAD.WIDE R22, R3, 0x8, R8 ;  /* 0x0000000803167825 */ /* 0x010fe200078e0208 */
[----:B------:R-:W-:-:S04]  /*0200*/  CS2R R8, SRZ ;  /* 0x0000000000087805 */ /* 0x000fc8000001ff00 */
[----:B------:R-:W3:Y:S01]  /*0210*/  @!P0 LDG.E.EL.128 R4, desc[UR4][R22.64] ;  /* 0x0000000416048981 */ /* 0x000ee2000c2e1d00 */
[----:B-----5:R-:W-:-:S05]  /*0220*/  IMAD.WIDE R16, R3, 0x8, R16 ;  /* 0x0000000803107825 */ /* 0x020fca00078e0210 */
[----:B------:R1:W4:Y:S01]  /*0230*/  @!P0 LDG.E.EL.128 R8, desc[UR4][R16.64] ;  /* 0x0000000410088981 */ /* 0x000322000c2e1d00 */
[----:B------:R-:W-:-:S04]  /*0240*/  LEA.HI R19, R19, R2, RZ, 0xd ;  /* 0x0000000213137211 */ /* 0x000fc800078f68ff */
[----:B------:R-:W-:Y:S02]  /*0250*/  LOP3.LUT R26, R19, 0xffffe000, RZ, 0xc0, !PT ;  /* 0xffffe000131a7812 */ /* 0x000fe400078ec0ff */
[----:B--2---:R-:W-:Y:S02]  /*0260*/  SEL R20, R15, RZ, !P0 ;  /* 0x000000ff0f147207 */ /* 0x004fe40004000000 */
[----:B------:R-:W-:Y:S02]  /*0270*/  SEL R18, R14, RZ, !P0 ;  /* 0x000000ff0e127207 */ /* 0x000fe40004000000 */
[----:B------:R-:W-:Y:S02]  /*0280*/  SHF.R.U32.HI R15, RZ, 0x1d, R20 ;  /* 0x0000001dff0f7819 */ /* 0x000fe40000011614 */
[----:B---3--:R-:W-:Y:S02]  /*0290*/  SEL R23, R5, RZ, !P0 ;  /* 0x000000ff05177207 */ /* 0x008fe40004000000 */
[----:B------:R-:W-:-:S02]  /*02a0*/  LOP3.LUT R15, R15, 0x4, RZ, 0xc0, !PT ;  /* 0x000000040f0f7812 */ /* 0x000fc400078ec0ff */
[----:B------:R-:W-:Y:S02]  /*02b0*/  SEL R5, R6, RZ, !P0 ;  /* 0x000000ff06057207 */ /* 0x000fe40004000000 */
[----:B------:R-:W-:Y:S02]  /*02c0*/  IADD3 R24, P1, R15, R18, RZ ;  /* 0x000000120f187210 */ /* 0x000fe40007f3e0ff */
[----:B------:R-:W-:Y:S02]  /*02d0*/  SEL R18, R7, RZ, !P0 ;  /* 0x000000ff07127207 */ /* 0x000fe40004000000 */
[----:B------:R-:W-:Y:S01]  /*02e0*/  SEL R14, R4, RZ, !P0 ;  /* 0x000000ff040e7207 */ /* 0x000fe20004000000 */
[----:B------:R-:W-:Y:S01]  /*02f0*/  IMAD.X R7, RZ, RZ, R20, P1 ;  /* 0x000000ffff077224 */ /* 0x000fe200008e0614 */
[----:B------:R-:W-:Y:S01]  /*0300*/  SHF.R.U32.HI R21, RZ, 0x1b, R23 ;  /* 0x0000001bff157819 */ /* 0x000fe20000011617 */
[----:B------:R-:W-:Y:S01]  /*0310*/  IMAD.SHL.U32 R6, R24, 0x10, RZ ;  /* 0x0000001018067824 */ /* 0x000fe200078e00ff */
[----:B-1----:R-:W-:-:S02]  /*0320*/  LEA R17, P1, R5, UR6, 0x2 ;  /* 0x0000000605117c11 */ /* 0x002fc4000f8210ff */
[----:B------:R-:W-:Y:S02]  /*0330*/  LEA R16, P2, R14, UR6, 0x2 ;  /* 0x000000060e107c11 */ /* 0x000fe4000f8410ff */
[----:B------:R-:W-:Y:S02]  /*0340*/  LOP3.LUT R21, R21, 0x10, RZ, 0xc0, !PT ;  /* 0x0000001015157812 */ /* 0x000fe400078ec0ff */
[--C-:B------:R-:W-:Y:S02]  /*0350*/  SHF.R.U32.HI R15, RZ, 0x1b, R18.reuse ;  /* 0x0000001bff0f7819 */ /* 0x100fe40000011612 */
[----:B------:R-:W-:Y:S02]  /*0360*/  LEA.HI.X R5, R5, UR7, R18, 0x2, P1 ;  /* 0x0000000705057c11 */ /* 0x000fe400088f1412 */
[----:B----4-:R-:W-:Y:S02]  /*0370*/  SEL R20, R9, RZ, !P0 ;  /* 0x000000ff09147207 */ /* 0x010fe40004000000 */
[----:B------:R-:W-:-:S02]  /*0380*/  SEL R18, R11, RZ, !P0 ;  /* 0x000000ff0b127207 */ /* 0x000fc40004000000 */
[----:B------:R-:W-:Y:S02]  /*0390*/  SHF.L.U64.HI R4, R24, 0x4, R7 ;  /* 0x0000000418047819 */ /* 0x000fe40000010207 */
[----:B------:R-:W-:Y:S02]  /*03a0*/  LEA.HI.X R7, R14, UR7, R23, 0x2, P2 ;  /* 0x000000070e077c11 */ /* 0x000fe400090f1417 */
[----:B------:R-:W-:Y:S02]  /*03b0*/  IADD3 R16, P4, P3, R6, R16, R21 ;  /* 0x0000001006107210 */ /* 0x000fe40007b9e015 */
[----:B------:R-:W-:Y:S02]  /*03c0*/  SEL R23, R8, RZ, !P0 ;  /* 0x000000ff08177207 */ /* 0x000fe40004000000 */
[----:B------:R-:W-:Y:S02]  /*03d0*/  SEL R21, R10, RZ, !P0 ;  /* 0x000000ff0a157207 */ /* 0x000fe40004000000 */
[----:B------:R-:W-:-:S02]  /*03e0*/  SHF.R.U32.HI R11, RZ, 0x1b, R20 ;  /* 0x0000001bff0b7819 */ /* 0x000fc40000011614 */
[----:B------:R-:W-:Y:S02]  /*03f0*/  SHF.R.U32.HI R9, RZ, 0x1b, R18 ;  /* 0x0000001bff097819 */ /* 0x000fe40000011612 */
[----:B------:R-:W-:Y:S02]  /*0400*/  LOP3.LUT R15, R15, 0x10, RZ, 0xc0, !PT ;  /* 0x000000100f0f7812 */ /* 0x000fe400078ec0ff */
[----:B------:R-:W-:Y:S02]  /*0410*/  LEA R10, P5, R23, UR6, 0x2 ;  /* 0x00000006170a7c11 */ /* 0x000fe4000f8a10ff */
[----:B------:R-:W-:Y:S02]  /*0420*/  LEA R8, P6, R21, UR6, 0x2 ;  /* 0x0000000615087c11 */ /* 0x000fe4000f8c10ff */
[----:B------:R-:W-:Y:S02]  /*0430*/  LOP3.LUT R11, R11, 0x10, RZ, 0xc0, !PT ;  /* 0x000000100b0b7812 */ /* 0x000fe400078ec0ff */
[----:B------:R-:W-:-:S02]  /*0440*/  LOP3.LUT R9, R9, 0x10, RZ, 0xc0, !PT ;  /* 0x0000001009097812 */ /* 0x000fc400078ec0ff */
[----:B------:R-:W-:Y:S02]  /*0450*/  IADD3 R14, P2, P1, R6, R17, R15 ;  /* 0x00000011060e7210 */ /* 0x000fe4000795e00f */
[----:B------:R-:W-:Y:S02]  /*0460*/  LEA.HI.X R23, R23, UR7, R20, 0x2, P5 ;  /* 0x0000000717177c11 */ /* 0x000fe4000a8f1414 */
[----:B------:R-:W-:Y:S01]  /*0470*/  LEA.HI.X R21, R21, UR7, R18, 0x2, P6 ;  /* 0x0000000715157c11 */ /* 0x000fe2000b0f1412 */
[----:B------:R-:W-:Y:S01]  /*0480*/  IMAD.MOV.U32 R18, RZ, RZ, RZ ;  /* 0x000000ffff127224 */ /* 0x000fe200078e00ff */
[----:B------:R-:W-:Y:S02]  /*0490*/  IADD3.X R17, R4, R7, RZ, P4, P3 ;  /* 0x0000000704117210 */ /* 0x000fe400027e64ff */
[----:B------:R-:W-:Y:S02]  /*04a0*/  CS2R R24, SRZ ;  /* 0x0000000000187805 */ /* 0x000fe4000001ff00 */
[C---:B------:R-:W-:Y:S01]  /*04b0*/  IADD3 R10, P5, P6, R6.reuse, R10, R11 ;  /* 0x0000000a060a7210 */ /* 0x040fe20007ebe00b */
[----:B------:R-:W-:Y:S01]  /*04c0*/  ULDC.64 UR6, c[0x0][0x248] ;  /* 0x0000920000067ab9 */ /* 0x000fe20000000a00 */
[----:B------:R-:W-:-:S02]  /*04d0*/  IADD3 R8, P3, P4, R6, R8, R9 ;  /* 0x0000000806087210 */ /* 0x000fc40007c7e009 */
[C---:B------:R-:W-:Y:S01]  /*04e0*/  IADD3.X R15, R4.reuse, R5, RZ, P2, P1 ;  /* 0x00000005040f7210 */ /* 0x040fe200017e24ff */
[----:B------:R-:W1:Y:S01]  /*04f0*/  LDC.64 R6, c[0x0][0x210] ;  /* 0x00008400ff067b82 */ /* 0x000e620000000a00 */
[C---:B------:R-:W-:Y:S02]  /*0500*/  IADD3.X R11, R4.reuse, R23, RZ, P5, P6 ;  /* 0x00000017040b7210 */ /* 0x040fe40002fec4ff */
[----:B------:R-:W-:Y:S01]  /*0510*/  IADD3.X R9, R4, R21, RZ, P3, P4 ;  /* 0x0000001504097210 */ /* 0x000fe20001fe84ff */
[----:B------:R-:W-:Y:S01]  /*0520*/  IMAD.SHL.U32 R21, R13, 0x10, RZ ;  /* 0x000000100d157824 */ /* 0x000fe200078e00ff */
[----:B------:R-:W-:-:S03]  /*0530*/  SHF.R.S32.HI R20, RZ, 0xd, R19 ;  /* 0x0000000dff147819 */ /* 0x000fc60000011413 */
[----:B------:R-:W2:Y:S01]  /*0540*/  LDC.64 R4, c[0x0][0x238] ;  /* 0x00008e00ff047b82 */ /* 0x000ea20000000a00 */
[----:B------:R-:W-:-:S04]  /*0550*/  IMAD.WIDE R16, R21, 0x4, R16 ;  /* 0x0000000415107825 */ /* 0x000fc800078e0210 */
[----:B------:R-:W-:-:S04]  /*0560*/  IMAD.WIDE R14, R21, 0x4, R14 ;  /* 0x00000004150e7825 */ /* 0x000fc800078e020e */
[----:B------:R-:W-:-:S04]  /*0570*/  IMAD.WIDE R10, R21, 0x4, R10 ;  /* 0x00000004150a7825 */ /* 0x000fc800078e020a */
[----:B------:R-:W-:-:S04]  /*0580*/  IMAD.WIDE R8, R21, 0x4, R8 ;  /* 0x0000000415087825 */ /* 0x000fc800078e0208 */
[----:B------:R-:W-:-:S04]  /*0590*/  IMAD.SHL.U32 R23, R20, 0x400, RZ ;  /* 0x0000040014177824 */ /* 0x000fc800078e00ff */
[----:B------:R-:W-:-:S04]  /*05a0*/  IMAD.WIDE R16, R23, 0x4, R16 ;  /* 0x0000000417107825 */ /* 0x000fc800078e0210 */
[C---:B------:R-:W-:Y:S01]  /*05b0*/  IMAD.WIDE R14, R23.reuse, 0x4, R14 ;  /* 0x00000004170e7825 */ /* 0x040fe200078e020e */
[----:B------:R3:W4:Y:S03]  /*05c0*/  @!P0 LDG.E.EL R18, desc[UR4][R16.64] ;  /* 0x0000000410128981 */ /* 0x000726000c2e1900 */
[----:B------:R-:W-:Y:S01]  /*05d0*/  IMAD.WIDE R10, R23, 0x4, R10 ;  /* 0x00000004170a7825 */ /* 0x000fe200078e020a */
[----:B------:R-:W-:Y:S01]  /*05e0*/  ISETP.GT.AND P1, PT, R13, 0x3f, PT ;  /* 0x0000003f0d00780c */ /* 0x000fe20003f24270 */
[----:B------:R-:W5:Y:S02]  /*05f0*/  @!P0 LDG.E.EL R24, desc[UR4][R14.64] ;  /* 0x000000040e188981 */ /* 0x000f64000c2e1900 */
[----:B------:R-:W-:Y:S02]  /*0600*/  IMAD.WIDE R22, R23, 0x4, R8 ;  /* 0x0000000417167825 */ /* 0x000fe400078e0208 */
[----:B------:R-:W1:Y:S01]  /*0610*/  LDC.64 R8, c[0x0][0x240] ;  /* 0x00009000ff087b82 */ /* 0x000e620000000a00 */
[----:B------:R2:W5:Y:S01]  /*0620*/  @!P0 LDG.E.EL R25, desc[UR4][R10.64] ;  /* 0x000000040a198981 */ /* 0x000562000c2e1900 */
[----:B------:R-:W-:-:S02]  /*0630*/  IMAD.SHL.U32 R19, R20, 0x1000, RZ ;  /* 0x0000100014137824 */ /* 0x000fc400078e00ff */
[----:B------:R-:W-:-:S03]  /*0640*/  IMAD.MOV.U32 R21, RZ, RZ, RZ ;  /* 0x000000ffff157224 */ /* 0x000fc600078e00ff */
[----:B---3--:R-:W-:Y:S01]  /*0650*/  IADD3 R17, R19, R2, -R26 ;  /* 0x0000000213117210 */ /* 0x008fe20007ffe81a */
[----:B--2---:R-:W-:Y:S01]  /*0660*/  IMAD.WIDE R26, R3, 0x4, R4 ;  /* 0x00000004031a7825 */ /* 0x004fe200078e0204 */
[----:B------:R-:W-:Y:S02]  /*0670*/  LOP3.LUT R3, R0, 0xffffffc0, RZ, 0xc0, !PT ;  /* 0xffffffc000037812 */ /* 0x000fe400078ec0ff */
[----:B------:R-:W-:Y:S01]  /*0680*/  CS2R R4, SRZ ;  /* 0x0000000000047805 */ /* 0x000fe2000001ff00 */
[----:B------:R-:W2:Y:S01]  /*0690*/  @!P0 LDG.E.EL R21, desc[UR4][R22.64] ;  /* 0x0000000416158981 */ /* 0x000ea2000c2e1900 */
[----:B------:R-:W-:Y:S02]  /*06a0*/  IMAD.SHL.U32 R13, R13, 0x40, RZ ;  /* 0x000000400d0d7824 */ /* 0x000fe400078e00ff */
[----:B------:R-:W-:Y:S01]  /*06b0*/  IMAD.IADD R0, R2, 0x1, -R3 ;  /* 0x0000000102007824 */ /* 0x000fe200078e0a03 */
[----:B------:R-:W-:Y:S01]  /*06c0*/  SHF.R.S32.HI R10, RZ, 0x1f, R19 ;  /* 0x0000001fff0a7819 */ /* 0x000fe20000011413 */
[----:B-1----:R-:W-:Y:S01]  /*06d0*/  IMAD.WIDE R16, R17, 0x4, R6 ;  /* 0x0000000411107825 */ /* 0x002fe200078e0206 */
[----:B------:R-:W-:-:S02]  /*06e0*/  CS2R R6, SRZ ;  /* 0x0000000000067805 */ /* 0x000fc4000001ff00 */
[----:B------:R-:W-:Y:S01]  /*06f0*/  SHF.R.S32.HI R3, RZ, 0x1f, R13 ;  /* 0x0000001fff037819 */ /* 0x000fe2000001140d */
[----:B------:R-:W3:Y:S01]  /*0700*/  @!P0 LDG.E.EL.64 R4, desc[UR4][R26.64] ;  /* 0x000000041a048981 */ /* 0x000ee2000c2e1b00 */
[----:B------:R-:W-:Y:S02]  /*0710*/  IADD3 R19, P2, P3, R13, R0, R19 ;  /* 0x000000000d137210 */ /* 0x000fe40007b5e013 */
[----:B------:R-:W-:Y:S01]  /*0720*/  SHF.R.S32.HI R11, RZ, 0x1f, R0 ;  /* 0x0000001fff0b7819 */ /* 0x000fe20000011400 */
[----:B------:R-:W-:Y:S01]  /*0730*/  IMAD.MOV.U32 R0, RZ, RZ, RZ ;  /* 0x000000ffff007224 */ /* 0x000fe200078e00ff */
[----:B------:R1:W3:Y:S02]  /*0740*/  @!P0 LDG.E.64 R6, desc[UR4][R16.64] ;  /* 0x0000000410068981 */ /* 0x0002e4000c1e1b00 */
[----:B------:R-:W-:Y:S01]  /*0750*/  IADD3.X R10, R3, R11, R10, P2, P3 ;  /* 0x0000000b030a7210 */ /* 0x000fe200017e640a */
[----:B------:R-:W-:Y:S02]  /*0760*/  IMAD.MOV.U32 R3, RZ, RZ, RZ ;  /* 0x000000ffff037224 */ /* 0x000fe400078e00ff */
[----:B0-----:R-:W-:Y:S01]  /*0770*/  IMAD.WIDE R12, R12, 0x4, R8 ;  /* 0x000000040c0c7825 */ /* 0x001fe200078e0208 */
[----:B------:R-:W-:-:S02]  /*0780*/  LEA R14, P2, R19, UR6, 0x2 ;  /* 0x00000006130e7c11 */ /* 0x000fc4000f8410ff */
[----:B------:R-:W-:Y:S02]  /*0790*/  CS2R R8, SRZ ;  /* 0x0000000000087805 */ /* 0x000fe4000001ff00 */
[----:B------:R-:W3:Y:S01]  /*07a0*/  @!P0 LDG.E.EL R0, desc[UR4][R12.64] ;  /* 0x000000040c008981 */ /* 0x000ee2000c2e1900 */
[----:B------:R-:W-:Y:S02]  /*07b0*/  LEA.HI.X R15, R19, UR7, R10, 0x2, P2 ;  /* 0x00000007130f7c11 */ /* 0x000fe400090f140a */
[----:B------:R-:W0:Y:S01]  /*07c0*/  LDC.64 R10, c[0x0][0x250] ;  /* 0x00009400ff0a7b82 */ /* 0x000e220000000a00 */
[----:B------:R0:W3:Y:S04]  /*07d0*/  @!P0 LDG.E.EL R3, desc[UR4][R12.64] ;  /* 0x000000040c038981 */ /* 0x0000e8000c2e1900 */
[----:B------:R-:W3:Y:S01]  /*07e0*/  @P1 LDG.E.64 R8, desc[UR4][R14.64+-0x4000] ;  /* 0xffc000040e081981 */ /* 0x000ee2000c1e1b00 */
[----:B0-----:R-:W-:Y:S01]  /*07f0*/  IMAD.WIDE R10, R2, 0x4, R10 ;  /* 0x00000004020a7825 */ /* 0x001fe200078e020a */
[----:B----4-:R-:W-:-:S02]  /*0800*/  SEL R19, R18, RZ, !P0 ;  /* 0x000000ff12137207 */ /* 0x010fc40004000000 */
[----:B-----5:R-:W-:Y:S02]  /*0810*/  SEL R24, R24, RZ, !P0 ;  /* 0x000000ff18187207 */ /* 0x020fe40004000000 */
[----:B-1----:R-:W-:-:S05]  /*0820*/  SEL R16, R25, RZ, !P0 ;  /* 0x000000ff19107207 */ /* 0x002fca0004000000 */
[----:B------:R-:W-:Y:S01]  /*0830*/  FADD R16, -R19, R16 ;  /* 0x0000001013107221 */ /* 0x000fe20000000100 */
[----:B--2---:R-:W-:-:S05]  /*0840*/  SEL R21, R21, RZ, !P0 ;  /* 0x000000ff15157207 */ /* 0x004fca0004000000 */
[----:B------:R-:W-:Y:S01]  /*0850*/  FADD R21, -R24, R21 ;  /* 0x0000001518157221 */ /* 0x000fe20000000100 */
[----:B---3--:R-:W-:Y:S02]  /*0860*/  SEL R4, R4, RZ, !P0 ;  /* 0x000000ff04047207 */ /* 0x008fe40004000000 */
[----:B------:R-:W-:Y:S02]  /*0870*/  SEL R5, R5, RZ, !P0 ;  /* 0x000000ff05057207 */ /* 0x000fe40004000000 */
[----:B------:R-:W-:Y:S01]  /*0880*/  SEL R13, R6, RZ, !P0 ;  /* 0x000000ff060d7207 */ /* 0x000fe20004000000 */
[----:B------:R-:W-:Y:S01]  /*0890*/  FFMA R4, R16, R4, R19 ;  /* 0x0000000410047223 */ /* 0x000fe20000000013 */
[----:B------:R-:W-:Y:S01]  /*08a0*/  SEL R6, R7, RZ, !P0 ;  /* 0x000000ff07067207 */ /* 0x000fe20004000000 */
[----:B------:R-:W-:Y:S02]  /*08b0*/  FFMA R5, R21, R5, R24 ;  /* 0x0000000515057223 */ /* 0x000fe40000000018 */
[----:B------:R-:W-:-:S02]  /*08c0*/  FADD R4, -R13, R4 ;  /* 0x000000040d047221 */ /* 0x000fc40000000100 */
[----:B------:R-:W-:Y:S01]  /*08d0*/  FADD R5, -R6, R5 ;  /* 0x0000000506057221 */ /* 0x000fe20000000100 */
[----:B------:R-:W-:Y:S02]  /*08e0*/  SEL R0, R0, RZ, !P0 ;  /* 0x000000ff00007207 */ /* 0x000fe40004000000 */
[----:B------:R-:W-:-:S03]  /*08f0*/  SEL R3, R3, RZ, !P0 ;  /* 0x000000ff03037207 */ /* 0x000fc60004000000 */
[----:B------:R-:W-:Y:S01]  /*0900*/  FFMA R4, R4, R0, R13 ;  /* 0x0000000004047223 */ /* 0x000fe2000000000d */
[----:B------:R-:W-:Y:S01]  /*0910*/  @P0 SEL R4, R8, RZ, P1 ;  /* 0x000000ff08040207 */ /* 0x000fe20000800000 */
[----:B------:R-:W-:Y:S01]  /*0920*/  FFMA R5, R5, R3, R6 ;  /* 0x0000000305057223 */ /* 0x000fe20000000006 */
[----:B------:R-:W-:-:S05]  /*0930*/  @P0 SEL R5, R9, RZ, P1 ;  /* 0x000000ff09050207 */ /* 0x000fca0000800000 */
[----:B------:R-:W-:Y:S01]  /*0940*/  STG.E.64 desc[UR4][R10.64], R4 ;  /* 0x000000040a007986 */ /* 0x000fe2000c101b04 */
[----:B------:R-:W-:Y:S05]  /*0950*/  EXIT ;  /* 0x000000000000794d */ /* 0x000fea0003800000 */
.L_x_0:
[----:B------:R-:W-:-:S00]  /*0960*/  BRA `(.L_x_0) ;  /* 0xfffffffc00fc7947 */ /* 0x000fc0000383ffff */
[----:B------:R-:W-:-:S00]  /*0970*/  NOP ;  /* 0x0000000000007918 */ /* 0x000fc00000000000 */
        /* <DEDUP_REMOVED lines=8> */
.L_x_1:


//--------------------- .nv.constant0.triton_poi_fused_cat_57 --------------------------
	.section	.nv.constant0.triton_poi_fused_cat_57,"a",@progbits
	.sectionflags	@""
	.align	4
.nv.constant0.triton_poi_fused_cat_57:
	.zero		604
